//
// Generated by NVIDIA NVVM Compiler
//
// Compiler Build ID: CL-36424714
// Cuda compilation tools, release 13.0, V13.0.88
// Based on NVVM 20.0.0
//

.version 9.0
.target sm_100
.address_size 64

	// .globl	_Z12reduceKernelPfS_
// _ZZ12reduceKernelPfS_E4temp has been demoted

.visible .entry _Z12reduceKernelPfS_(
	.param .u64 .ptr .align 1 _Z12reduceKernelPfS__param_0,
	.param .u64 .ptr .align 1 _Z12reduceKernelPfS__param_1
)
{
	.reg .pred 	%p<5>;
	.reg .b32 	%r<13>;
	.reg .b32 	%f<6>;
	.reg .b64 	%rd<9>;
	// demoted variable
	.shared .align 4 .b8 _ZZ12reduceKernelPfS_E4temp[2048];
	ld.param.u64 	%rd1, [_Z12reduceKernelPfS__param_0];
	ld.param.u64 	%rd2, [_Z12reduceKernelPfS__param_1];
	cvta.to.global.u64 	%rd3, %rd2;
	mov.u32 	%r1, %tid.x;
	mov.u32 	%r12, %ntid.x;
	mov.u32 	%r3, %ctaid.x;
	mad.lo.s32 	%r7, %r12, %r3, %r1;
	mul.wide.s32 	%rd4, %r7, 4;
	add.s64 	%rd5, %rd3, %rd4;
	ld.global.f32 	%f1, [%rd5];
	shl.b32 	%r8, %r1, 2;
	mov.u32 	%r9, _ZZ12reduceKernelPfS_E4temp;
	add.s32 	%r4, %r9, %r8;
	st.shared.f32 	[%r4], %f1;
	bar.sync 	0;
	setp.lt.u32 	%p1, %r12, 2;
	@%p1 bra 	$L__BB0_4;
$L__BB0_1:
	shr.u32 	%r6, %r12, 1;
	setp.ge.u32 	%p2, %r1, %r6;
	@%p2 bra 	$L__BB0_3;
	shl.b32 	%r10, %r6, 2;
	add.s32 	%r11, %r4, %r10;
	ld.shared.f32 	%f2, [%r11];
	ld.shared.f32 	%f3, [%r4];
	add.f32 	%f4, %f2, %f3;
	st.shared.f32 	[%r4], %f4;
$L__BB0_3:
	bar.sync 	0;
	setp.gt.u32 	%p3, %r12, 3;
	mov.u32 	%r12, %r6;
	@%p3 bra 	$L__BB0_1;
$L__BB0_4:
	setp.ne.s32 	%p4, %r1, 0;
	@%p4 bra 	$L__BB0_6;
	ld.shared.f32 	%f5, [_ZZ12reduceKernelPfS_E4temp];
	cvta.to.global.u64 	%rd6, %rd1;
	mul.wide.u32 	%rd7, %r3, 4;
	add.s64 	%rd8, %rd6, %rd7;
	st.global.f32 	[%rd8], %f5;
$L__BB0_6:
	ret;

}


// ===== COMPILED SASS (sm_100) =====

	.target	sm_100

	.elftype	@"ET_EXEC"


//--------------------- .note.nv.tkinfo           --------------------------
	.section	.note.nv.tkinfo,"",@"SHT_NOTE"
	.sectionflags	@"SHF_NOTE_NV_TKINFO"
	.tkinfo
        /*0018*/ 	.word	0x00000002
        /*0030*/ 	.string	""
        /*0030*/ 	.string	"ptxas"
        /*0030*/ 	.string	"Cuda compilation tools, release 13.0, V13.0.88"
        /*0030*/ 	.string	"Build cuda_13.0.r13.0/compiler.36424714_0"
        /*0030*/ 	.string	"-arch sm_100 -m 64 "



//--------------------- .note.nv.cuinfo           --------------------------
	.section	.note.nv.cuinfo,"",@"SHT_NOTE"
	.sectionflags	@"SHF_NOTE_NV_CUINFO"
        /*0018*/ 	.short	0x0002
        /*001a*/ 	.short	0x0064
        /*001c*/ 	.short	0x0082
	.zero		2


//--------------------- .nv.info                  --------------------------
	.section	.nv.info,"",@"SHT_CUDA_INFO"
	.align	4


	//----- nvinfo : EIATTR_REGCOUNT
	.align		4
        /*0000*/ 	.byte	0x04, 0x2f
        /*0002*/ 	.short	(.L_1 - .L_0)
	.align		4
.L_0:
        /*0004*/ 	.word	index@(_Z12reduceKernelPfS_)
        /*0008*/ 	.word	0x0000000b


	//----- nvinfo : EIATTR_FRAME_SIZE
	.align		4
.L_1:
        /*000c*/ 	.byte	0x04, 0x11
        /*000e*/ 	.short	(.L_3 - .L_2)
	.align		4
.L_2:
        /*0010*/ 	.word	index@(_Z12reduceKernelPfS_)
        /*0014*/ 	.word	0x00000000


	//----- nvinfo : EIATTR_MIN_STACK_SIZE
	.align		4
.L_3:
        /*0018*/ 	.byte	0x04, 0x12
        /*001a*/ 	.short	(.L_5 - .L_4)
	.align		4
.L_4:
        /*001c*/ 	.word	index@(_Z12reduceKernelPfS_)
        /*0020*/ 	.word	0x00000000
.L_5:


//--------------------- .nv.compat                --------------------------
	.section	.nv.compat,"",@"SHT_CUDA_COMPAT_INFO"
	.align	4
        /*0000*/ 	.byte	0x02, 0x09, 0x00, 0x00, 0x02, 0x02, 0x01, 0x00, 0x02, 0x05, 0x05, 0x00, 0x03, 0x07, 0x01, 0x01
        /*0010*/ 	.byte	0x02, 0x03, 0x00, 0x00, 0x02, 0x06, 0x01, 0x00, 0x04, 0x0b, 0x08, 0x00, 0x09, 0x00, 0x00, 0x00
        /*0020*/ 	.byte	0x00, 0x00, 0x00, 0x00


//--------------------- .nv.info._Z12reduceKernelPfS_ --------------------------
	.section	.nv.info._Z12reduceKernelPfS_,"",@"SHT_CUDA_INFO"
	.sectionflags	@""
	.align	4


	//----- nvinfo : EIATTR_CUDA_API_VERSION
	.align		4
        /*0000*/ 	.byte	0x04, 0x37
        /*0002*/ 	.short	(.L_7 - .L_6)
.L_6:
        /*0004*/ 	.word	0x00000082


	//----- nvinfo : EIATTR_KPARAM_INFO
	.align		4
.L_7:
        /*0008*/ 	.byte	0x04, 0x17
        /*000a*/ 	.short	(.L_9 - .L_8)
.L_8:
        /*000c*/ 	.word	0x00000000
        /*0010*/ 	.short	0x0001
        /*0012*/ 	.short	0x0008
        /*0014*/ 	.byte	0x00, 0xf5, 0x21, 0x00


	//----- nvinfo : EIATTR_KPARAM_INFO
	.align		4
.L_9:
        /*0018*/ 	.byte	0x04, 0x17
        /*001a*/ 	.short	(.L_11 - .L_10)
.L_10:
        /*001c*/ 	.word	0x00000000
        /*0020*/ 	.short	0x0000
        /*0022*/ 	.short	0x0000
        /*0024*/ 	.byte	0x00, 0xf5, 0x21, 0x00


	//----- nvinfo : EIATTR_SPARSE_MMA_MASK
	.align		4
.L_11:
        /*0028*/ 	.byte	0x03, 0x50
        /*002a*/ 	.short	0x0000


	//----- nvinfo : EIATTR_MAXREG_COUNT
	.align		4
        /*002c*/ 	.byte	0x03, 0x1b
        /*002e*/ 	.short	0x00ff


	//----- nvinfo : EIATTR_NUM_BARRIERS
	.align		4
        /*0030*/ 	.byte	0x02, 0x4c
        /*0032*/ 	.byte	0x01
	.zero		1


	//----- nvinfo : EIATTR_MERCURY_ISA_VERSION
	.align		4
        /*0034*/ 	.byte	0x03, 0x5f
        /*0036*/ 	.short	0x0101


	//----- nvinfo : EIATTR_VRC_CTA_INIT_COUNT
	.align		4
        /*0038*/ 	.byte	0x02, 0x4a
	.zero		1
	.zero		1


	//----- nvinfo : EIATTR_EXIT_INSTR_OFFSETS
	.align		4
        /*003c*/ 	.byte	0x04, 0x1c
        /*003e*/ 	.short	(.L_13 - .L_12)


	//   ....[0]....
.L_12:
        /*0040*/ 	.word	0x000001e0


	//   ....[1]....
        /*0044*/ 	.word	0x00000260


	//----- nvinfo : EIATTR_CBANK_PARAM_SIZE
	.align		4
.L_13:
        /*0048*/ 	.byte	0x03, 0x19
        /*004a*/ 	.short	0x0010


	//----- nvinfo : EIATTR_PARAM_CBANK
	.align		4
        /*004c*/ 	.byte	0x04, 0x0a
        /*004e*/ 	.short	(.L_15 - .L_14)
	.align		4
.L_14:
        /*0050*/ 	.word	index@(.nv.constant0._Z12reduceKernelPfS_)
        /*0054*/ 	.short	0x0380
        /*0056*/ 	.short	0x0010


	//----- nvinfo : EIATTR_SW_WAR
	.align		4
.L_15:
        /*0058*/ 	.byte	0x04, 0x36
        /*005a*/ 	.short	(.L_17 - .L_16)
.L_16:
        /*005c*/ 	.word	0x00000008
.L_17:


//--------------------- .nv.callgraph             --------------------------
	.section	.nv.callgraph,"",@"SHT_CUDA_CALLGRAPH"
	.align	4
	.sectionentsize	8
	.align		4
        /*0000*/ 	.word	0x00000000
	.align		4
        /*0004*/ 	.word	0xffffffff
	.align		4
        /*0008*/ 	.word	0x00000000
	.align		4
        /*000c*/ 	.word	0xfffffffe
	.align		4
        /*0010*/ 	.word	0x00000000
	.align		4
        /*0014*/ 	.word	0xfffffffd
	.align		4
        /*0018*/ 	.word	0x00000000
	.align		4
        /*001c*/ 	.word	0xfffffffc


//--------------------- .text._Z12reduceKernelPfS_ --------------------------
	.section	.text._Z12reduceKernelPfS_,"ax",@progbits
	.align	128
        .global         _Z12reduceKernelPfS_
        .type           _Z12reduceKernelPfS_,@function
        .size           _Z12reduceKernelPfS_,(.L_x_3 - _Z12reduceKernelPfS_)
        .other          _Z12reduceKernelPfS_,@"STO_CUDA_ENTRY STV_DEFAULT"
_Z12reduceKernelPfS_:
.text._Z12reduceKernelPfS_:
[----:B------:R-:W-:Y:S01]  /*0000*/  LDC R1, c[0x0][0x37c] ;  /* 0x0000df00ff017b82 */ /* 0x000fe20000000800 */
[----:B------:R-:W0:Y:S07]  /*0010*/  S2R R6, SR_TID.X ;  /* 0x0000000000067919 */ /* 0x000e2e0000002100 */
[----:B------:R-:W1:Y:S01]  /*0020*/  LDC.64 R2, c[0x0][0x388] ;  /* 0x0000e200ff027b82 */ /* 0x000e620000000a00 */
[----:B------:R-:W0:Y:S01]  /*0030*/  LDCU UR8, c[0x0][0x360] ;  /* 0x00006c00ff0877ac */ /* 0x000e220008000800 */
[----:B------:R-:W0:Y:S01]  /*0040*/  S2R R7, SR_CTAID.X ;  /* 0x0000000000077919 */ /* 0x000e220000002500 */
[----:B------:R-:W2:Y:S01]  /*0050*/  LDCU.64 UR6, c[0x0][0x358] ;  /* 0x00006b00ff0677ac */ /* 0x000ea20008000a00 */
[----:B0-----:R-:W-:-:S04]  /*0060*/  IMAD R5, R7, UR8, R6 ;  /* 0x0000000807057c24 */ /* 0x001fc8000f8e0206 */
[----:B-1----:R-:W-:-:S06]  /*0070*/  IMAD.WIDE R2, R5, 0x4, R2 ;  /* 0x0000000405027825 */ /* 0x002fcc00078e0202 */
[----:B--2---:R-:W2:Y:S01]  /*0080*/  LDG.E R2, desc[UR6][R2.64] ;  /* 0x0000000602027981 */ /* 0x004ea2000c1e1900 */
[----:B------:R-:W0:Y:S01]  /*0090*/  S2UR UR5, SR_CgaCtaId ;  /* 0x00000000000579c3 */ /* 0x000e220000008800 */
[----:B------:R-:W-:Y:S01]  /*00a0*/  UMOV UR4, 0x400 ;  /* 0x0000040000047882 */ /* 0x000fe20000000000 */
[----:B------:R-:W-:Y:S01]  /*00b0*/  UISETP.GE.U32.AND UP0, UPT, UR8, 0x2, UPT ;  /* 0x000000020800788c */ /* 0x000fe2000bf06070 */
[----:B------:R-:W-:Y:S01]  /*00c0*/  ISETP.NE.AND P0, PT, R6, RZ, PT ;  /* 0x000000ff0600720c */ /* 0x000fe20003f05270 */
[----:B0-----:R-:W-:-:S06]  /*00d0*/  ULEA UR4, UR5, UR4, 0x18 ;  /* 0x0000000405047291 */ /* 0x001fcc000f8ec0ff */
[----:B------:R-:W-:-:S05]  /*00e0*/  LEA R5, R6, UR4, 0x2 ;  /* 0x0000000406057c11 */ /* 0x000fca000f8e10ff */
[----:B--2---:R0:W-:Y:S01]  /*00f0*/  STS [R5], R2 ;  /* 0x0000000205007388 */ /* 0x0041e20000000800 */
[----:B------:R-:W-:Y:S06]  /*0100*/  BAR.SYNC.DEFER_BLOCKING 0x0 ;  /* 0x0000000000007b1d */ /* 0x000fec0000010000 */
[----:B------:R-:W-:Y:S05]  /*0110*/  BRA.U !UP0, `(.L_x_0) ;  /* 0x0000000108307547 */ /* 0x000fea000b800000 */
[----:B------:R-:W-:-:S07]  /*0120*/  IMAD.U32 R0, RZ, RZ, UR8 ;  /* 0x00000008ff007e24 */ /* 0x000fce000f8e00ff */
.L_x_1:
[----:B------:R-:W-:-:S04]  /*0130*/  SHF.R.U32.HI R8, RZ, 0x1, R0 ;  /* 0x00000001ff087819 */ /* 0x000fc80000011600 */
[----:B------:R-:W-:-:S13]  /*0140*/  ISETP.GE.U32.AND P1, PT, R6, R8, PT ;  /* 0x000000080600720c */ /* 0x000fda0003f26070 */
[----:B0-----:R-:W-:Y:S01]  /*0150*/  @!P1 LEA R2, R8, R5, 0x2 ;  /* 0x0000000508029211 */ /* 0x001fe200078e10ff */
[----:B------:R-:W-:Y:S05]  /*0160*/  @!P1 LDS R3, [R5] ;  /* 0x0000000005039984 */ /* 0x000fea0000000800 */
[----:B------:R-:W0:Y:S02]  /*0170*/  @!P1 LDS R2, [R2] ;  /* 0x0000000002029984 */ /* 0x000e240000000800 */
[----:B0-----:R-:W-:-:S05]  /*0180*/  @!P1 FADD R4, R2, R3 ;  /* 0x0000000302049221 */ /* 0x001fca0000000000 */
[----:B------:R1:W-:Y:S01]  /*0190*/  @!P1 STS [R5], R4 ;  /* 0x0000000405009388 */ /* 0x0003e20000000800 */
[----:B------:R-:W-:Y:S01]  /*01a0*/  BAR.SYNC.DEFER_BLOCKING 0x0 ;  /* 0x0000000000007b1d */ /* 0x000fe20000010000 */
[----:B------:R-:W-:Y:S01]  /*01b0*/  ISETP.GT.U32.AND P1, PT, R0, 0x3, PT ;  /* 0x000000030000780c */ /* 0x000fe20003f24070 */
[----:B------:R-:W-:-:S12]  /*01c0*/  IMAD.MOV.U32 R0, RZ, RZ, R8 ;  /* 0x000000ffff007224 */ /* 0x000fd800078e0008 */
[----:B-1----:R-:W-:Y:S05]  /*01d0*/  @P1 BRA `(.L_x_1) ;  /* 0xfffffffc00d41947 */ /* 0x002fea000383ffff */
.L_x_0:
[----:B------:R-:W-:Y:S05]  /*01e0*/  @P0 EXIT ;  /* 0x000000000000094d */ /* 0x000fea0003800000 */
[----:B------:R-:W1:Y:S01]  /*01f0*/  S2UR UR5, SR_CgaCtaId ;  /* 0x00000000000579c3 */ /* 0x000e620000008800 */
[----:B------:R-:W-:-:S07]  /*0200*/  UMOV UR4, 0x400 ;  /* 0x0000040000047882 */ /* 0x000fce0000000000 */
[----:B0-----:R-:W0:Y:S01]  /*0210*/  LDC.64 R2, c[0x0][0x380] ;  /* 0x0000e000ff027b82 */ /* 0x001e220000000a00 */
[----:B-1----:R-:W-:Y:S01]  /*0220*/  ULEA UR4, UR5, UR4, 0x18 ;  /* 0x0000000405047291 */ /* 0x002fe2000f8ec0ff */
[----:B0-----:R-:W-:-:S08]  /*0230*/  IMAD.WIDE.U32 R2, R7, 0x4, R2 ;  /* 0x0000000407027825 */ /* 0x001fd000078e0002 */
[----:B------:R-:W0:Y:S04]  /*0240*/  LDS R5, [UR4] ;  /* 0x00000004ff057984 */ /* 0x000e280008000800 */
[----:B0-----:R-:W-:Y:S01]  /*0250*/  STG.E desc[UR6][R2.64], R5 ;  /* 0x0000000502007986 */ /* 0x001fe2000c101906 */
[----:B------:R-:W-:Y:S05]  /*0260*/  EXIT ;  /* 0x000000000000794d */ /* 0x000fea0003800000 */
.L_x_2:
[----:B------:R-:W-:-:S00]  /*0270*/  BRA `(.L_x_2) ;  /* 0xfffffffc00fc7947 */ /* 0x000fc0000383ffff */
[----:B------:R-:W-:-:S00]  /*0280*/  NOP ;  /* 0x0000000000007918 */ /* 0x000fc00000000000 */
[----:B------:R-:W-:-:S00]  /*0290*/  NOP ;  /* 0x0000000000007918 */ /* 0x000fc00000000000 */
[----:B------:R-:W-:-:S00]  /*02a0*/  NOP ;  /* 0x0000000000007918 */ /* 0x000fc00000000000 */
[----:B------:R-:W-:-:S00]  /*02b0*/  NOP ;  /* 0x0000000000007918 */ /* 0x000fc00000000000 */
[----:B------:R-:W-:-:S00]  /*02c0*/  NOP ;  /* 0x0000000000007918 */ /* 0x000fc00000000000 */
[----:B------:R-:W-:-:S00]  /*02d0*/  NOP ;  /* 0x0000000000007918 */ /* 0x000fc00000000000 */
[----:B------:R-:W-:-:S00]  /*02e0*/  NOP ;  /* 0x0000000000007918 */ /* 0x000fc00000000000 */
[----:B------:R-:W-:-:S00]  /*02f0*/  NOP ;  /* 0x0000000000007918 */ /* 0x000fc00000000000 */
.L_x_3:


//--------------------- .nv.shared._Z12reduceKernelPfS_ --------------------------
	.section	.nv.shared._Z12reduceKernelPfS_,"aw",@nobits
	.sectionflags	@""
	.align	4
.nv.shared._Z12reduceKernelPfS_:
	.zero		3072


//--------------------- .nv.shared.reserved.0     --------------------------
	.section	.nv.shared.reserved.0,"aw",@nobits
	.weak		__nv_reservedSMEM_offset_0_alias
	.size		__nv_reservedSMEM_offset_0_alias, 0, 64
	.other		__nv_reservedSMEM_offset_0_alias,@"STO_CUDA_RESERVED_SHARED STV_DEFAULT"
__nv_reservedSMEM_offset_0_alias:
	.zero		0
	.zero		64


//--------------------- .nv.constant0._Z12reduceKernelPfS_ --------------------------
	.section	.nv.constant0._Z12reduceKernelPfS_,"a",@progbits
	.sectionflags	@""
	.align	4
.nv.constant0._Z12reduceKernelPfS_:
	.zero		912


//--------------------- SYMBOLS --------------------------

	.type		.nv.reservedSmem.offset0,@object
	.size		.nv.reservedSmem.offset0,0x4
	.type		.nv.reservedSmem.cap,@object
	.size		.nv.reservedSmem.cap,0x4
